	.headerflags	@"EF_CUDA_TEXMODE_UNIFIED EF_CUDA_64BIT_ADDRESS EF_CUDA_ACCELERATORS EF_CUDA_SM90 EF_CUDA_VIRTUAL_SM(EF_CUDA_SM90)"
	.elftype	@"ET_EXEC"


//--------------------- .nv.info                  --------------------------
	.section	.nv.info,"",@"SHT_CUDA_INFO"
	.align	4


	//----- nvinfo : EIATTR_REGCOUNT
	.align		4
        /*0000*/ 	.byte	0x04, 0x2f
        /*0002*/ 	.short	(.L_2 - .L_1)
	.align		4
.L_1:
        /*0004*/ 	.word	index@(triton_per_fused_convolution_native_group_norm_3)
        /*0008*/ 	.word	0x0000001a


	//----- nvinfo : EIATTR_MIN_STACK_SIZE
	.align		4
.L_2:
        /*000c*/ 	.byte	0x04, 0x12
        /*000e*/ 	.short	(.L_4 - .L_3)
	.align		4
.L_3:
        /*0010*/ 	.word	index@(triton_per_fused_convolution_native_group_norm_3)
        /*0014*/ 	.word	0x00000000


	//----- nvinfo : EIATTR_FRAME_SIZE
	.align		4
.L_4:
        /*0018*/ 	.byte	0x04, 0x11
        /*001a*/ 	.short	(.L_6 - .L_5)
	.align		4
.L_5:
        /*001c*/ 	.word	index@(triton_per_fused_convolution_native_group_norm_3)
        /*0020*/ 	.word	0x00000000


	//----- nvinfo : EIATTR_MIN_STACK_SIZE
	.align		4
.L_6:
        /*0024*/ 	.byte	0x04, 0x12
        /*0026*/ 	.short	(.L_8 - .L_7)
	.align		4
.L_7:
        /*0028*/ 	.word	index@(triton_per_fused_convolution_native_group_norm_3)
        /*002c*/ 	.word	0x00000000
.L_8:


//--------------------- .nv.info.triton_per_fused_convolution_native_group_norm_3 --------------------------
	.section	.nv.info.triton_per_fused_convolution_native_group_norm_3,"",@"SHT_CUDA_INFO"
	.sectionflags	@""
	.align	4


	//----- nvinfo : EIATTR_CUDA_API_VERSION
	.align		4
        /*0000*/ 	.byte	0x04, 0x37
        /*0002*/ 	.short	(.L_10 - .L_9)
.L_9:
        /*0004*/ 	.word	0x0000007c


	//----- nvinfo : EIATTR_KPARAM_INFO
	.align		4
.L_10:
        /*0008*/ 	.byte	0x04, 0x17
        /*000a*/ 	.short	(.L_12 - .L_11)
.L_11:
        /*000c*/ 	.word	0x00000000
        /*0010*/ 	.short	0x0008
        /*0012*/ 	.short	0x003c
        /*0014*/ 	.byte	0x00, 0xf0, 0x11, 0x00


	//----- nvinfo : EIATTR_KPARAM_INFO
	.align		4
.L_12:
        /*0018*/ 	.byte	0x04, 0x17
        /*001a*/ 	.short	(.L_14 - .L_13)
.L_13:
        /*001c*/ 	.word	0x00000000
        /*0020*/ 	.short	0x0007
        /*0022*/ 	.short	0x0038
        /*0024*/ 	.byte	0x00, 0xf0, 0x11, 0x00


	//----- nvinfo : EIATTR_KPARAM_INFO
	.align		4
.L_14:
        /*0028*/ 	.byte	0x04, 0x17
        /*002a*/ 	.short	(.L_16 - .L_15)
.L_15:
        /*002c*/ 	.word	0x00000000
        /*0030*/ 	.short	0x0006
        /*0032*/ 	.short	0x0030
        /*0034*/ 	.byte	0x00, 0xf4, 0x21, 0x00


	//----- nvinfo : EIATTR_KPARAM_INFO
	.align		4
.L_16:
        /*0038*/ 	.byte	0x04, 0x17
        /*003a*/ 	.short	(.L_18 - .L_17)
.L_17:
        /*003c*/ 	.word	0x00000000
        /*0040*/ 	.short	0x0005
        /*0042*/ 	.short	0x0028
        /*0044*/ 	.byte	0x00, 0xf4, 0x21, 0x00


	//----- nvinfo : EIATTR_KPARAM_INFO
	.align		4
.L_18:
        /*0048*/ 	.byte	0x04, 0x17
        /*004a*/ 	.short	(.L_20 - .L_19)
.L_19:
        /*004c*/ 	.word	0x00000000
        /*0050*/ 	.short	0x0004
        /*0052*/ 	.short	0x0020
        /*0054*/ 	.byte	0x00, 0xf4, 0x21, 0x00


	//----- nvinfo : EIATTR_KPARAM_INFO
	.align		4
.L_20:
        /*0058*/ 	.byte	0x04, 0x17
        /*005a*/ 	.short	(.L_22 - .L_21)
.L_21:
        /*005c*/ 	.word	0x00000000
        /*0060*/ 	.short	0x0003
        /*0062*/ 	.short	0x0018
        /*0064*/ 	.byte	0x00, 0xf4, 0x21, 0x00


	//----- nvinfo : EIATTR_KPARAM_INFO
	.align		4
.L_22:
        /*0068*/ 	.byte	0x04, 0x17
        /*006a*/ 	.short	(.L_24 - .L_23)
.L_23:
        /*006c*/ 	.word	0x00000000
        /*0070*/ 	.short	0x0002
        /*0072*/ 	.short	0x0010
        /*0074*/ 	.byte	0x00, 0xf4, 0x21, 0x00


	//----- nvinfo : EIATTR_KPARAM_INFO
	.align		4
.L_24:
        /*0078*/ 	.byte	0x04, 0x17
        /*007a*/ 	.short	(.L_26 - .L_25)
.L_25:
        /*007c*/ 	.word	0x00000000
        /*0080*/ 	.short	0x0001
        /*0082*/ 	.short	0x0008
        /*0084*/ 	.byte	0x00, 0xf4, 0x21, 0x00


	//----- nvinfo : EIATTR_KPARAM_INFO
	.align		4
.L_26:
        /*0088*/ 	.byte	0x04, 0x17
        /*008a*/ 	.short	(.L_28 - .L_27)
.L_27:
        /*008c*/ 	.word	0x00000000
        /*0090*/ 	.short	0x0000
        /*0092*/ 	.short	0x0000
        /*0094*/ 	.byte	0x00, 0xf4, 0x21, 0x00


	//----- nvinfo : EIATTR_SPARSE_MMA_MASK
	.align		4
.L_28:
        /*0098*/ 	.byte	0x03, 0x50
        /*009a*/ 	.short	0x0000


	//----- nvinfo : EIATTR_MAXREG_COUNT
	.align		4
        /*009c*/ 	.byte	0x03, 0x1b
        /*009e*/ 	.short	0x00ff


	//----- nvinfo : EIATTR_COOP_GROUP_MASK_REGIDS
	.align		4
        /*00a0*/ 	.byte	0x04, 0x29
        /*00a2*/ 	.short	(.L_30 - .L_29)


	//   ....[0]....
.L_29:
        /*00a4*/ 	.word	0xffffffff


	//   ....[1]....
        /*00a8*/ 	.word	0xffffffff


	//   ....[2]....
        /*00ac*/ 	.word	0xffffffff


	//   ....[3]....
        /*00b0*/ 	.word	0xffffffff


	//   ....[4]....
        /*00b4*/ 	.word	0xffffffff


	//   ....[5]....
        /*00b8*/ 	.word	0xffffffff


	//   ....[6]....
        /*00bc*/ 	.word	0xffffffff


	//   ....[7]....
        /*00c0*/ 	.word	0xffffffff


	//   ....[8]....
        /*00c4*/ 	.word	0xffffffff


	//   ....[9]....
        /*00c8*/ 	.word	0xffffffff


	//   ....[10]....
        /*00cc*/ 	.word	0xffffffff


	//   ....[11]....
        /*00d0*/ 	.word	0xffffffff


	//   ....[12]....
        /*00d4*/ 	.word	0xffffffff


	//   ....[13]....
        /*00d8*/ 	.word	0xffffffff


	//   ....[14]....
        /*00dc*/ 	.word	0xffffffff


	//   ....[15]....
        /*00e0*/ 	.word	0xffffffff


	//----- nvinfo : EIATTR_COOP_GROUP_INSTR_OFFSETS
	.align		4
.L_30:
        /*00e4*/ 	.byte	0x04, 0x28
        /*00e6*/ 	.short	(.L_32 - .L_31)


	//   ....[0]....
.L_31:
        /*00e8*/ 	.word	0x00000230


	//   ....[1]....
        /*00ec*/ 	.word	0x00000240


	//   ....[2]....
        /*00f0*/ 	.word	0x00000270


	//   ....[3]....
        /*00f4*/ 	.word	0x00000280


	//   ....[4]....
        /*00f8*/ 	.word	0x000002b0


	//   ....[5]....
        /*00fc*/ 	.word	0x000002c0


	//   ....[6]....
        /*0100*/ 	.word	0x000002f0


	//   ....[7]....
        /*0104*/ 	.word	0x00000300


	//   ....[8]....
        /*0108*/ 	.word	0x00000390


	//   ....[9]....
        /*010c*/ 	.word	0x000003c0


	//   ....[10]....
        /*0110*/ 	.word	0x00000400


	//   ....[11]....
        /*0114*/ 	.word	0x00000420


	//   ....[12]....
        /*0118*/ 	.word	0x00000440


	//   ....[13]....
        /*011c*/ 	.word	0x00000470


	//   ....[14]....
        /*0120*/ 	.word	0x000004a0


	//   ....[15]....
        /*0124*/ 	.word	0x000004d0


	//----- nvinfo : EIATTR_EXIT_INSTR_OFFSETS
	.align		4
.L_32:
        /*0128*/ 	.byte	0x04, 0x1c
        /*012a*/ 	.short	(.L_34 - .L_33)


	//   ....[0]....
.L_33:
        /*012c*/ 	.word	0x000005c0


	//   ....[1]....
        /*0130*/ 	.word	0x000005e0


	//----- nvinfo : EIATTR_REQNTID
	.align		4
.L_34:
        /*0134*/ 	.byte	0x04, 0x10
        /*0136*/ 	.short	(.L_36 - .L_35)
.L_35:
        /*0138*/ 	.word	0x00000040
        /*013c*/ 	.word	0x00000001
        /*0140*/ 	.word	0x00000001


	//----- nvinfo : EIATTR_CBANK_PARAM_SIZE
	.align		4
.L_36:
        /*0144*/ 	.byte	0x03, 0x19
        /*0146*/ 	.short	0x0040


	//----- nvinfo : EIATTR_PARAM_CBANK
	.align		4
        /*0148*/ 	.byte	0x04, 0x0a
        /*014a*/ 	.short	(.L_38 - .L_37)
	.align		4
.L_37:
        /*014c*/ 	.word	index@(.nv.constant0.triton_per_fused_convolution_native_group_norm_3)
        /*0150*/ 	.short	0x0210
        /*0152*/ 	.short	0x0040


	//----- nvinfo : EIATTR_SW_WAR
	.align		4
.L_38:
        /*0154*/ 	.byte	0x04, 0x36
        /*0156*/ 	.short	(.L_40 - .L_39)
.L_39:
        /*0158*/ 	.word	0x00000008
.L_40:


//--------------------- .nv.callgraph             --------------------------
	.section	.nv.callgraph,"",@"SHT_CUDA_CALLGRAPH"
	.align	4
	.sectionentsize	8
	.align		4
        /*0000*/ 	.word	0x00000000
	.align		4
        /*0004*/ 	.word	0xffffffff
	.align		4
        /*0008*/ 	.word	0x00000000
	.align		4
        /*000c*/ 	.word	0xfffffffe
	.align		4
        /*0010*/ 	.word	0x00000000
	.align		4
        /*0014*/ 	.word	0xfffffffd
	.align		4
        /*0018*/ 	.word	0x00000000
	.align		4
        /*001c*/ 	.word	0xfffffffc


//--------------------- .nv.constant4             --------------------------
	.section	.nv.constant4,"a",@progbits
	.align	8
	.align		8
.nv.constant4:
        /*0000*/ 	.dword	_$_str


//--------------------- .text.triton_per_fused_convolution_native_group_norm_3 --------------------------
	.section	.text.triton_per_fused_convolution_native_group_norm_3,"ax",@progbits
	.sectionflags	@"SHF_BARRIERS=1"
	.align	128
        .global         triton_per_fused_convolution_native_group_norm_3
        .type           triton_per_fused_convolution_native_group_norm_3,@function
        .size           triton_per_fused_convolution_native_group_norm_3,(.L_x_1 - triton_per_fused_convolution_native_group_norm_3)
        .other          triton_per_fused_convolution_native_group_norm_3,@"STO_CUDA_ENTRY STV_DEFAULT"
triton_per_fused_convolution_native_group_norm_3:
.text.triton_per_fused_convolution_native_group_norm_3:
[----:B------:R-:W0:Y:S01]  /*0000*/  LDC R1, c[0x0][0x28] ;  /* 0x00000a00ff017b82 */ /* 0x000e220000000800 */
[----:B------:R-:W1:Y:S07]  /*0010*/  S2R R18, SR_TID.X ;  /* 0x0000000000127919 */ /* 0x000e6e0000002100 */
[----:B------:R-:W2:Y:S01]  /*0020*/  LDC.64 R2, c[0x0][0x210] ;  /* 0x00008400ff027b82 */ /* 0x000ea20000000a00 */
[----:B------:R-:W-:Y:S01]  /*0030*/  HFMA2.MMA R7, -RZ, RZ, 0, 0 ;  /* 0x00000000ff077435 */ /* 0x000fe200000001ff */
[----:B------:R-:W-:Y:S01]  /*0040*/  ULDC.64 UR6, c[0x0][0x220] ;  /* 0x0000880000067ab9 */ /* 0x000fe20000000a00 */
[----:B------:R-:W3:Y:S01]  /*0050*/  S2R R0, SR_CTAID.X ;  /* 0x0000000000007919 */ /* 0x000ee20000002500 */
[----:B------:R-:W-:Y:S01]  /*0060*/  MOV R14, RZ ;  /* 0x000000ff000e7202 */ /* 0x000fe20000000f00 */
[----:B------:R-:W-:Y:S01]  /*0070*/  ULDC.64 UR4, c[0x0][0x208] ;  /* 0x0000820000047ab9 */ /* 0x000fe20000000a00 */
[----:B------:R-:W-:Y:S01]  /*0080*/  ULDC.64 UR8, c[0x0][0x230] ;  /* 0x00008c0000087ab9 */ /* 0x000fe20000000a00 */
[----:B-1----:R-:W-:-:S02]  /*0090*/  LOP3.LUT R5, R18, 0xf, RZ, 0xc0, !PT ;  /* 0x0000000f12057812 */ /* 0x002fc400078ec0ff */
[----:B------:R-:W-:Y:S02]  /*00a0*/  LOP3.LUT R12, R18, 0xc, RZ, 0xc0, !PT ;  /* 0x0000000c120c7812 */ /* 0x000fe400078ec0ff */
[C---:B---3--:R-:W-:Y:S02]  /*00b0*/  ISETP.GE.AND P0, PT, R0.reuse, 0x4, PT ;  /* 0x000000040000780c */ /* 0x048fe40003f06270 */
[----:B------:R-:W-:Y:S02]  /*00c0*/  LEA R4, R0, R5, 0x4 ;  /* 0x0000000500047211 */ /* 0x000fe400078e20ff */
[----:B------:R-:W-:-:S03]  /*00d0*/  IADD3 R8, P1, R12, UR6, RZ ;  /* 0x000000060c087c10 */ /* 0x000fc6000ff3e0ff */
[----:B--2---:R-:W-:Y:S01]  /*00e0*/  IMAD.WIDE R2, R4, 0x4, R2 ;  /* 0x0000000404027825 */ /* 0x004fe200078e0202 */
[----:B------:R-:W-:Y:S01]  /*00f0*/  IADD3.X R9, RZ, UR7, RZ, P1, !PT ;  /* 0x00000007ff097c10 */ /* 0x000fe20008ffe4ff */
[----:B------:R-:W-:-:S04]  /*0100*/  ULDC.64 UR6, c[0x0][0x228] ;  /* 0x00008a0000067ab9 */ /* 0x000fc80000000a00 */
[----:B------:R-:W2:Y:S04]  /*0110*/  @!P0 LDG.E R7, desc[UR4][R2.64] ;  /* 0x0000000402078981 */ /* 0x000ea8000c1e1900 */
[----:B------:R-:W3:Y:S04]  /*0120*/  @!P0 LDG.E R14, desc[UR4][R2.64] ;  /* 0x00000004020e8981 */ /* 0x000ee8000c1e1900 */
[----:B------:R-:W4:Y:S01]  /*0130*/  LDG.E.EL R9, desc[UR4][R8.64] ;  /* 0x0000000408097981 */ /* 0x000f22000c2e1900 */
[----:B------:R-:W-:Y:S02]  /*0140*/  IADD3 R10, P1, R12, UR6, RZ ;  /* 0x000000060c0a7c10 */ /* 0x000fe4000ff3e0ff */
[----:B------:R-:W-:-:S02]  /*0150*/  IADD3 R12, P2, R12, UR8, RZ ;  /* 0x000000080c0c7c10 */ /* 0x000fc4000ff5e0ff */
[----:B------:R-:W-:Y:S02]  /*0160*/  IADD3.X R11, RZ, UR7, RZ, P1, !PT ;  /* 0x00000007ff0b7c10 */ /* 0x000fe40008ffe4ff */
[----:B------:R-:W-:-:S03]  /*0170*/  IADD3.X R13, RZ, UR9, RZ, P2, !PT ;  /* 0x00000009ff0d7c10 */ /* 0x000fc600097fe4ff */
[----:B------:R1:W5:Y:S04]  /*0180*/  LDG.E.EL R5, desc[UR4][R10.64] ;  /* 0x000000040a057981 */ /* 0x000368000c2e1900 */
[----:B------:R1:W5:Y:S01]  /*0190*/  LDG.E.EL R6, desc[UR4][R12.64] ;  /* 0x000000040c067981 */ /* 0x000362000c2e1900 */
[----:B------:R-:W-:Y:S01]  /*01a0*/  HFMA2.MMA R23, -RZ, RZ, 1.375, 0 ;  /* 0x3d800000ff177435 */ /* 0x000fe200000001ff */
[----:B------:R-:W-:-:S04]  /*01b0*/  LOP3.LUT P1, RZ, R18, 0x3f, RZ, 0xc0, !PT ;  /* 0x0000003f12ff7812 */ /* 0x000fc8000782c0ff */
[----:B------:R-:W-:Y:S02]  /*01c0*/  ISETP.LT.AND P1, PT, R0, 0x4, !P1 ;  /* 0x000000040000780c */ /* 0x000fe40004f21270 */
[----:B--2---:R-:W-:Y:S02]  /*01d0*/  SEL R16, R7, RZ, !P0 ;  /* 0x000000ff07107207 */ /* 0x004fe40004000000 */
[----:B---3--:R-:W-:-:S03]  /*01e0*/  SEL R14, R14, RZ, !P0 ;  /* 0x000000ff0e0e7207 */ /* 0x008fc60004000000 */
[--C-:B----4-:R-:W-:Y:S02]  /*01f0*/  FADD R7, R16, R9.reuse ;  /* 0x0000000910077221 */ /* 0x110fe40000000000 */
[----:B------:R-:W-:-:S03]  /*0200*/  FADD R8, R14, R9 ;  /* 0x000000090e087221 */ /* 0x000fc60000000000 */
[----:B------:R-:W-:Y:S02]  /*0210*/  FSEL R9, R7, RZ, !P0 ;  /* 0x000000ff07097208 */ /* 0x000fe40004000000 */
[----:B------:R-:W-:-:S03]  /*0220*/  FSEL R14, R8, RZ, !P0 ;  /* 0x000000ff080e7208 */ /* 0x000fc60004000000 */
[----:B------:R-:W2:Y:S04]  /*0230*/  SHFL.BFLY PT, R16, R9, 0x8, 0x1f ;  /* 0x0d001f0009107f89 */ /* 0x000ea800000e0000 */
[----:B------:R-:W3:Y:S01]  /*0240*/  SHFL.BFLY PT, R15, R14, 0x8, 0x1f ;  /* 0x0d001f000e0f7f89 */ /* 0x000ee200000e0000 */
[----:B--2---:R-:W-:Y:S01]  /*0250*/  FADD R16, R9, R16 ;  /* 0x0000001009107221 */ /* 0x004fe20000000000 */
[----:B---3--:R-:W-:-:S04]  /*0260*/  FADD R15, R14, R15 ;  /* 0x0000000f0e0f7221 */ /* 0x008fc80000000000 */
[----:B-1----:R-:W1:Y:S04]  /*0270*/  SHFL.BFLY PT, R11, R16, 0x4, 0x1f ;  /* 0x0c801f00100b7f89 */ /* 0x002e6800000e0000 */
[----:B------:R-:W2:Y:S01]  /*0280*/  SHFL.BFLY PT, R10, R15, 0x4, 0x1f ;  /* 0x0c801f000f0a7f89 */ /* 0x000ea200000e0000 */
[----:B-1----:R-:W-:Y:S01]  /*0290*/  FADD R11, R16, R11 ;  /* 0x0000000b100b7221 */ /* 0x002fe20000000000 */
[----:B0-2---:R-:W-:-:S04]  /*02a0*/  FADD R13, R15, R10 ;  /* 0x0000000a0f0d7221 */ /* 0x005fc80000000000 */
[----:B------:R-:W0:Y:S04]  /*02b0*/  SHFL.BFLY PT, R10, R11, 0x2, 0x1f ;  /* 0x0c401f000b0a7f89 */ /* 0x000e2800000e0000 */
[----:B------:R-:W1:Y:S01]  /*02c0*/  SHFL.BFLY PT, R20, R13, 0x2, 0x1f ;  /* 0x0c401f000d147f89 */ /* 0x000e6200000e0000 */
[----:B0-----:R-:W-:Y:S01]  /*02d0*/  FADD R12, R11, R10 ;  /* 0x0000000a0b0c7221 */ /* 0x001fe20000000000 */
[----:B-1----:R-:W-:-:S04]  /*02e0*/  FADD R20, R13, R20 ;  /* 0x000000140d147221 */ /* 0x002fc80000000000 */
[----:B------:R-:W0:Y:S04]  /*02f0*/  SHFL.BFLY PT, R9, R12, 0x1, 0x1f ;  /* 0x0c201f000c097f89 */ /* 0x000e2800000e0000 */
[----:B------:R-:W1:Y:S01]  /*0300*/  SHFL.BFLY PT, R17, R20, 0x1, 0x1f ;  /* 0x0c201f0014117f89 */ /* 0x000e6200000e0000 */
[----:B0-----:R-:W-:Y:S01]  /*0310*/  FADD R10, R12, R9 ;  /* 0x000000090c0a7221 */ /* 0x001fe20000000000 */
[----:B-1----:R-:W-:-:S03]  /*0320*/  FADD R9, R20, R17 ;  /* 0x0000001114097221 */ /* 0x002fc60000000000 */
[----:B------:R-:W-:Y:S01]  /*0330*/  FFMA R10, R10, -0.0625, R7 ;  /* 0xbd8000000a0a7823 */ /* 0x000fe20000000007 */
[----:B------:R-:W-:-:S03]  /*0340*/  FMUL R9, R9, 0.0625 ;  /* 0x3d80000009097820 */ /* 0x000fc60000400000 */
[----:B------:R-:W-:Y:S01]  /*0350*/  FMUL R14, R10, R10 ;  /* 0x0000000a0a0e7220 */ /* 0x000fe20000400000 */
[----:B------:R-:W-:-:S04]  /*0360*/  FADD R8, R8, -R9 ;  /* 0x8000000908087221 */ /* 0x000fc80000000000 */
[----:B------:R-:W-:Y:S01]  /*0370*/  FSEL R14, R14, RZ, !P0 ;  /* 0x000000ff0e0e7208 */ /* 0x000fe20004000000 */
[----:B------:R-:W-:-:S04]  /*0380*/  FMUL R8, R8, R8 ;  /* 0x0000000808087220 */ /* 0x000fc80000400000 */
[----:B------:R-:W0:Y:S01]  /*0390*/  SHFL.BFLY PT, R11, R14, 0x8, 0x1f ;  /* 0x0d001f000e0b7f89 */ /* 0x000e2200000e0000 */
[----:B------:R-:W-:Y:S02]  /*03a0*/  FSEL R8, R8, RZ, !P0 ;  /* 0x000000ff08087208 */ /* 0x000fe40004000000 */
[----:B------:R-:W-:-:S03]  /*03b0*/  LOP3.LUT P0, RZ, R18, 0x30, RZ, 0xc0, !PT ;  /* 0x0000003012ff7812 */ /* 0x000fc6000780c0ff */
[----:B------:R-:W1:Y:S01]  /*03c0*/  SHFL.BFLY PT, R13, R8, 0x8, 0x1f ;  /* 0x0d001f00080d7f89 */ /* 0x000e6200000e0000 */
[----:B------:R-:W-:-:S13]  /*03d0*/  ISETP.LT.AND P0, PT, R0, 0x4, !P0 ;  /* 0x000000040000780c */ /* 0x000fda0004701270 */
[----:B------:R-:W-:Y:S01]  /*03e0*/  @P0 STG.E desc[UR4][R2.64], R7 ;  /* 0x0000000702000986 */ /* 0x000fe2000c101904 */
[----:B0-----:R-:W-:-:S05]  /*03f0*/  FADD R11, R14, R11 ;  /* 0x0000000b0e0b7221 */ /* 0x001fca0000000000 */
[----:B------:R-:W0:Y:S01]  /*0400*/  SHFL.BFLY PT, R12, R11, 0x4, 0x1f ;  /* 0x0c801f000b0c7f89 */ /* 0x000e2200000e0000 */
[----:B-1----:R-:W-:-:S05]  /*0410*/  FADD R15, R8, R13 ;  /* 0x0000000d080f7221 */ /* 0x002fca0000000000 */
[----:B------:R-:W1:Y:S01]  /*0420*/  SHFL.BFLY PT, R20, R15, 0x4, 0x1f ;  /* 0x0c801f000f147f89 */ /* 0x000e6200000e0000 */
[----:B0-----:R-:W-:-:S05]  /*0430*/  FADD R16, R11, R12 ;  /* 0x0000000c0b107221 */ /* 0x001fca0000000000 */
[----:B------:R-:W0:Y:S01]  /*0440*/  SHFL.BFLY PT, R13, R16, 0x2, 0x1f ;  /* 0x0c401f00100d7f89 */ /* 0x000e2200000e0000 */
[----:B-1----:R-:W-:Y:S02]  /*0450*/  FADD R20, R15, R20 ;  /* 0x000000140f147221 */ /* 0x002fe40000000000 */
[----:B------:R-:W1:Y:S03]  /*0460*/  LDC.64 R14, c[0x0][0x218] ;  /* 0x00008600ff0e7b82 */ /* 0x000e660000000a00 */
[----:B------:R-:W2:Y:S01]  /*0470*/  SHFL.BFLY PT, R17, R20, 0x2, 0x1f ;  /* 0x0c401f0014117f89 */ /* 0x000ea200000e0000 */
[----:B0-----:R-:W-:Y:S01]  /*0480*/  FADD R19, R16, R13 ;  /* 0x0000000d10137221 */ /* 0x001fe20000000000 */
[----:B-1----:R-:W-:-:S04]  /*0490*/  IMAD.WIDE R14, R0, 0x4, R14 ;  /* 0x00000004000e7825 */ /* 0x002fc800078e020e */
[----:B------:R-:W0:Y:S01]  /*04a0*/  SHFL.BFLY PT, R12, R19, 0x1, 0x1f ;  /* 0x0c201f00130c7f89 */ /* 0x000e2200000e0000 */
[----:B--2---:R-:W-:Y:S02]  /*04b0*/  FADD R21, R20, R17 ;  /* 0x0000001114157221 */ /* 0x004fe40000000000 */
[----:B------:R-:W1:Y:S03]  /*04c0*/  LDC.64 R16, c[0x0][0x238] ;  /* 0x00008e00ff107b82 */ /* 0x000e660000000a00 */
[----:B------:R-:W2:Y:S01]  /*04d0*/  SHFL.BFLY PT, R22, R21, 0x1, 0x1f ;  /* 0x0c201f0015167f89 */ /* 0x000ea200000e0000 */
[----:B0-----:R-:W-:-:S04]  /*04e0*/  FADD R8, R19, R12 ;  /* 0x0000000c13087221 */ /* 0x001fc80000000000 */
[----:B------:R-:W0:Y:S01]  /*04f0*/  LDC.64 R12, c[0x0][0x240] ;  /* 0x00009000ff0c7b82 */ /* 0x000e220000000a00 */
[----:B------:R-:W-:Y:S01]  /*0500*/  FFMA R8, R8, R23, 9.9999997473787516356e-06 ;  /* 0x3727c5ac08087423 */ /* 0x000fe20000000017 */
[----:B-1----:R-:W-:-:S04]  /*0510*/  IMAD.WIDE R16, R0, 0x4, R16 ;  /* 0x0000000400107825 */ /* 0x002fc800078e0210 */
[----:B--2---:R-:W-:Y:S01]  /*0520*/  FADD R22, R21, R22 ;  /* 0x0000001615167221 */ /* 0x004fe20000000000 */
[----:B------:R-:W1:Y:S03]  /*0530*/  MUFU.RSQ R11, R8 ;  /* 0x00000008000b7308 */ /* 0x000e660000001400 */
[----:B------:R-:W-:-:S05]  /*0540*/  FFMA R22, R22, R23, 9.9999997473787516356e-06 ;  /* 0x3727c5ac16167423 */ /* 0x000fca0000000017 */
[----:B------:R-:W2:Y:S01]  /*0550*/  MUFU.RSQ R19, R22 ;  /* 0x0000001600137308 */ /* 0x000ea20000001400 */
[----:B------:R-:W-:Y:S01]  /*0560*/  BAR.SYNC.DEFER_BLOCKING 0x0 ;  /* 0x0000000000007b1d */ /* 0x000fe20000010000 */
[----:B-1----:R-:W-:Y:S01]  /*0570*/  FMUL R11, R10, R11 ;  /* 0x0000000b0a0b7220 */ /* 0x002fe20000400000 */
[----:B0-----:R-:W-:-:S04]  /*0580*/  IMAD.WIDE R12, R4, 0x4, R12 ;  /* 0x00000004040c7825 */ /* 0x001fc800078e020c */
[----:B-----5:R-:W-:Y:S01]  /*0590*/  FFMA R5, R5, R11, R6 ;  /* 0x0000000b05057223 */ /* 0x020fe20000000006 */
[----:B--2---:R0:W-:Y:S04]  /*05a0*/  @P1 STG.E desc[UR4][R14.64], R19 ;  /* 0x000000130e001986 */ /* 0x0041e8000c101904 */
[----:B------:R0:W-:Y:S02]  /*05b0*/  @P0 STG.E desc[UR4][R12.64], R5 ;  /* 0x000000050c000986 */ /* 0x0001e4000c101904 */
[----:B0-----:R-:W-:Y:S05]  /*05c0*/  @!P1 EXIT ;  /* 0x000000000000994d */ /* 0x001fea0003800000 */
[----:B------:R-:W-:Y:S01]  /*05d0*/  STG.E desc[UR4][R16.64], R9 ;  /* 0x0000000910007986 */ /* 0x000fe2000c101904 */
[----:B------:R-:W-:Y:S05]  /*05e0*/  EXIT ;  /* 0x000000000000794d */ /* 0x000fea0003800000 */
.L_x_0:
[----:B------:R-:W-:-:S00]  /*05f0*/  BRA `(.L_x_0) ;  /* 0xfffffffc00fc7947 */ /* 0x000fc0000383ffff */
[----:B------:R-:W-:-:S00]  /*0600*/  NOP ;  /* 0x0000000000007918 */ /* 0x000fc00000000000 */
[----:B------:R-:W-:-:S00]  /*0610*/  NOP ;  /* 0x0000000000007918 */ /* 0x000fc00000000000 */
[----:B------:R-:W-:-:S00]  /*0620*/  NOP ;  /* 0x0000000000007918 */ /* 0x000fc00000000000 */
[----:B------:R-:W-:-:S00]  /*0630*/  NOP ;  /* 0x0000000000007918 */ /* 0x000fc00000000000 */
[----:B------:R-:W-:-:S00]  /*0640*/  NOP ;  /* 0x0000000000007918 */ /* 0x000fc00000000000 */
[----:B------:R-:W-:-:S00]  /*0650*/  NOP ;  /* 0x0000000000007918 */ /* 0x000fc00000000000 */
[----:B------:R-:W-:-:S00]  /*0660*/  NOP ;  /* 0x0000000000007918 */ /* 0x000fc00000000000 */
[----:B------:R-:W-:-:S00]  /*0670*/  NOP ;  /* 0x0000000000007918 */ /* 0x000fc00000000000 */
.L_x_1:


//--------------------- .nv.global.init           --------------------------
	.section	.nv.global.init,"aw",@progbits
.nv.global.init:
	.type		_$_str,@object
	.size		_$_str,(.L_0 - _$_str)
_$_str:
        /*0000*/ 	.byte	0x5f, 0x5f, 0x43, 0x55, 0x44, 0x41, 0x5f, 0x46, 0x54, 0x5a, 0x00
.L_0:


//--------------------- .nv.constant0.triton_per_fused_convolution_native_group_norm_3 --------------------------
	.section	.nv.constant0.triton_per_fused_convolution_native_group_norm_3,"a",@progbits
	.sectionflags	@""
	.align	4
.nv.constant0.triton_per_fused_convolution_native_group_norm_3:
	.zero		592
